//
// Generated by NVIDIA NVVM Compiler
//
// Compiler Build ID: CL-36424714
// Cuda compilation tools, release 13.0, V13.0.88
// Based on NVVM 20.0.0
//

.version 9.0
.target sm_100
.address_size 64

	// .globl	_Z14transposeNaivePKfPfii
// _ZZ15transposeSharedPfS_iiE4tile has been demoted

.visible .entry _Z14transposeNaivePKfPfii(
	.param .u64 .ptr .align 1 _Z14transposeNaivePKfPfii_param_0,
	.param .u64 .ptr .align 1 _Z14transposeNaivePKfPfii_param_1,
	.param .u32 _Z14transposeNaivePKfPfii_param_2,
	.param .u32 _Z14transposeNaivePKfPfii_param_3
)
{
	.reg .pred 	%p<4>;
	.reg .b32 	%r<15>;
	.reg .b32 	%f<2>;
	.reg .b64 	%rd<9>;

	ld.param.u64 	%rd1, [_Z14transposeNaivePKfPfii_param_0];
	ld.param.u64 	%rd2, [_Z14transposeNaivePKfPfii_param_1];
	ld.param.u32 	%r3, [_Z14transposeNaivePKfPfii_param_2];
	ld.param.u32 	%r5, [_Z14transposeNaivePKfPfii_param_3];
	mov.u32 	%r6, %ctaid.x;
	mov.u32 	%r7, %ntid.x;
	mov.u32 	%r8, %tid.x;
	mad.lo.s32 	%r1, %r6, %r7, %r8;
	mov.u32 	%r9, %ctaid.y;
	mov.u32 	%r10, %ntid.y;
	mov.u32 	%r11, %tid.y;
	mad.lo.s32 	%r12, %r9, %r10, %r11;
	setp.ge.s32 	%p1, %r1, %r3;
	setp.ge.s32 	%p2, %r12, %r5;
	or.pred  	%p3, %p1, %p2;
	@%p3 bra 	$L__BB0_2;
	cvta.to.global.u64 	%rd3, %rd1;
	cvta.to.global.u64 	%rd4, %rd2;
	mad.lo.s32 	%r13, %r3, %r12, %r1;
	mul.wide.s32 	%rd5, %r13, 4;
	add.s64 	%rd6, %rd3, %rd5;
	ld.global.f32 	%f1, [%rd6];
	mad.lo.s32 	%r14, %r5, %r1, %r12;
	mul.wide.s32 	%rd7, %r14, 4;
	add.s64 	%rd8, %rd4, %rd7;
	st.global.f32 	[%rd8], %f1;
$L__BB0_2:
	ret;

}
	// .globl	_Z15transposeSharedPfS_ii
.visible .entry _Z15transposeSharedPfS_ii(
	.param .u64 .ptr .align 1 _Z15transposeSharedPfS_ii_param_0,
	.param .u64 .ptr .align 1 _Z15transposeSharedPfS_ii_param_1,
	.param .u32 _Z15transposeSharedPfS_ii_param_2,
	.param .u32 _Z15transposeSharedPfS_ii_param_3
)
{
	.reg .pred 	%p<7>;
	.reg .b32 	%r<25>;
	.reg .b32 	%f<3>;
	.reg .b64 	%rd<9>;
	// demoted variable
	.shared .align 4 .b8 _ZZ15transposeSharedPfS_iiE4tile[4224];
	ld.param.u64 	%rd1, [_Z15transposeSharedPfS_ii_param_0];
	ld.param.u64 	%rd2, [_Z15transposeSharedPfS_ii_param_1];
	ld.param.u32 	%r9, [_Z15transposeSharedPfS_ii_param_2];
	ld.param.u32 	%r11, [_Z15transposeSharedPfS_ii_param_3];
	mov.u32 	%r12, %ctaid.x;
	shl.b32 	%r1, %r12, 5;
	mov.u32 	%r2, %tid.x;
	add.s32 	%r3, %r1, %r2;
	mov.u32 	%r13, %ctaid.y;
	shl.b32 	%r4, %r13, 5;
	mov.u32 	%r5, %tid.y;
	add.s32 	%r14, %r4, %r5;
	setp.ge.s32 	%p1, %r3, %r9;
	setp.ge.s32 	%p2, %r14, %r11;
	or.pred  	%p3, %p1, %p2;
	@%p3 bra 	$L__BB1_2;
	cvta.to.global.u64 	%rd3, %rd1;
	mad.lo.s32 	%r15, %r9, %r14, %r3;
	mul.wide.s32 	%rd4, %r15, 4;
	add.s64 	%rd5, %rd3, %rd4;
	ld.global.f32 	%f1, [%rd5];
	mov.u32 	%r16, _ZZ15transposeSharedPfS_iiE4tile;
	mad.lo.s32 	%r17, %r5, 132, %r16;
	shl.b32 	%r18, %r2, 2;
	add.s32 	%r19, %r17, %r18;
	st.shared.f32 	[%r19], %f1;
$L__BB1_2:
	bar.sync 	0;
	add.s32 	%r7, %r4, %r2;
	add.s32 	%r8, %r1, %r5;
	setp.ge.s32 	%p4, %r7, %r11;
	setp.ge.s32 	%p5, %r8, %r9;
	or.pred  	%p6, %p5, %p4;
	@%p6 bra 	$L__BB1_4;
	mov.u32 	%r20, _ZZ15transposeSharedPfS_iiE4tile;
	mad.lo.s32 	%r21, %r2, 132, %r20;
	shl.b32 	%r22, %r5, 2;
	add.s32 	%r23, %r21, %r22;
	ld.shared.f32 	%f2, [%r23];
	mad.lo.s32 	%r24, %r11, %r8, %r7;
	cvta.to.global.u64 	%rd6, %rd2;
	mul.wide.s32 	%rd7, %r24, 4;
	add.s64 	%rd8, %rd6, %rd7;
	st.global.f32 	[%rd8], %f2;
$L__BB1_4:
	ret;

}


// ===== COMPILED SASS (sm_100) =====

	.target	sm_100

	.elftype	@"ET_EXEC"


//--------------------- .note.nv.tkinfo           --------------------------
	.section	.note.nv.tkinfo,"",@"SHT_NOTE"
	.sectionflags	@"SHF_NOTE_NV_TKINFO"
	.tkinfo
        /*0018*/ 	.word	0x00000002
        /*0030*/ 	.string	""
        /*0030*/ 	.string	"ptxas"
        /*0030*/ 	.string	"Cuda compilation tools, release 13.0, V13.0.88"
        /*0030*/ 	.string	"Build cuda_13.0.r13.0/compiler.36424714_0"
        /*0030*/ 	.string	"-arch sm_100 -m 64 "



//--------------------- .note.nv.cuinfo           --------------------------
	.section	.note.nv.cuinfo,"",@"SHT_NOTE"
	.sectionflags	@"SHF_NOTE_NV_CUINFO"
        /*0018*/ 	.short	0x0002
        /*001a*/ 	.short	0x0064
        /*001c*/ 	.short	0x0082
	.zero		2


//--------------------- .nv.info                  --------------------------
	.section	.nv.info,"",@"SHT_CUDA_INFO"
	.align	4


	//----- nvinfo : EIATTR_REGCOUNT
	.align		4
        /*0000*/ 	.byte	0x04, 0x2f
        /*0002*/ 	.short	(.L_1 - .L_0)
	.align		4
.L_0:
        /*0004*/ 	.word	index@(_Z14transposeNaivePKfPfii)
        /*0008*/ 	.word	0x0000000a


	//----- nvinfo : EIATTR_FRAME_SIZE
	.align		4
.L_1:
        /*000c*/ 	.byte	0x04, 0x11
        /*000e*/ 	.short	(.L_3 - .L_2)
	.align		4
.L_2:
        /*0010*/ 	.word	index@(_Z14transposeNaivePKfPfii)
        /*0014*/ 	.word	0x00000000


	//----- nvinfo : EIATTR_REGCOUNT
	.align		4
.L_3:
        /*0018*/ 	.byte	0x04, 0x2f
        /*001a*/ 	.short	(.L_5 - .L_4)
	.align		4
.L_4:
        /*001c*/ 	.word	index@(_Z15transposeSharedPfS_ii)
        /*0020*/ 	.word	0x0000000c


	//----- nvinfo : EIATTR_FRAME_SIZE
	.align		4
.L_5:
        /*0024*/ 	.byte	0x04, 0x11
        /*0026*/ 	.short	(.L_7 - .L_6)
	.align		4
.L_6:
        /*0028*/ 	.word	index@(_Z15transposeSharedPfS_ii)
        /*002c*/ 	.word	0x00000000


	//----- nvinfo : EIATTR_MIN_STACK_SIZE
	.align		4
.L_7:
        /*0030*/ 	.byte	0x04, 0x12
        /*0032*/ 	.short	(.L_9 - .L_8)
	.align		4
.L_8:
        /*0034*/ 	.word	index@(_Z15transposeSharedPfS_ii)
        /*0038*/ 	.word	0x00000000


	//----- nvinfo : EIATTR_MIN_STACK_SIZE
	.align		4
.L_9:
        /*003c*/ 	.byte	0x04, 0x12
        /*003e*/ 	.short	(.L_11 - .L_10)
	.align		4
.L_10:
        /*0040*/ 	.word	index@(_Z14transposeNaivePKfPfii)
        /*0044*/ 	.word	0x00000000
.L_11:


//--------------------- .nv.compat                --------------------------
	.section	.nv.compat,"",@"SHT_CUDA_COMPAT_INFO"
	.align	4
        /*0000*/ 	.byte	0x02, 0x09, 0x00, 0x00, 0x02, 0x02, 0x01, 0x00, 0x02, 0x05, 0x05, 0x00, 0x03, 0x07, 0x01, 0x01
        /*0010*/ 	.byte	0x02, 0x03, 0x00, 0x00, 0x02, 0x06, 0x01, 0x00, 0x04, 0x0b, 0x08, 0x00, 0x09, 0x00, 0x00, 0x00
        /*0020*/ 	.byte	0x00, 0x00, 0x00, 0x00


//--------------------- .nv.info._Z15transposeSharedPfS_ii --------------------------
	.section	.nv.info._Z15transposeSharedPfS_ii,"",@"SHT_CUDA_INFO"
	.sectionflags	@""
	.align	4


	//----- nvinfo : EIATTR_CUDA_API_VERSION
	.align		4
        /*0000*/ 	.byte	0x04, 0x37
        /*0002*/ 	.short	(.L_13 - .L_12)
.L_12:
        /*0004*/ 	.word	0x00000082


	//----- nvinfo : EIATTR_KPARAM_INFO
	.align		4
.L_13:
        /*0008*/ 	.byte	0x04, 0x17
        /*000a*/ 	.short	(.L_15 - .L_14)
.L_14:
        /*000c*/ 	.word	0x00000000
        /*0010*/ 	.short	0x0003
        /*0012*/ 	.short	0x0014
        /*0014*/ 	.byte	0x00, 0xf0, 0x11, 0x00


	//----- nvinfo : EIATTR_KPARAM_INFO
	.align		4
.L_15:
        /*0018*/ 	.byte	0x04, 0x17
        /*001a*/ 	.short	(.L_17 - .L_16)
.L_16:
        /*001c*/ 	.word	0x00000000
        /*0020*/ 	.short	0x0002
        /*0022*/ 	.short	0x0010
        /*0024*/ 	.byte	0x00, 0xf0, 0x11, 0x00


	//----- nvinfo : EIATTR_KPARAM_INFO
	.align		4
.L_17:
        /*0028*/ 	.byte	0x04, 0x17
        /*002a*/ 	.short	(.L_19 - .L_18)
.L_18:
        /*002c*/ 	.word	0x00000000
        /*0030*/ 	.short	0x0001
        /*0032*/ 	.short	0x0008
        /*0034*/ 	.byte	0x00, 0xf5, 0x21, 0x00


	//----- nvinfo : EIATTR_KPARAM_INFO
	.align		4
.L_19:
        /*0038*/ 	.byte	0x04, 0x17
        /*003a*/ 	.short	(.L_21 - .L_20)
.L_20:
        /*003c*/ 	.word	0x00000000
        /*0040*/ 	.short	0x0000
        /*0042*/ 	.short	0x0000
        /*0044*/ 	.byte	0x00, 0xf5, 0x21, 0x00


	//----- nvinfo : EIATTR_SPARSE_MMA_MASK
	.align		4
.L_21:
        /*0048*/ 	.byte	0x03, 0x50
        /*004a*/ 	.short	0x0000


	//----- nvinfo : EIATTR_MAXREG_COUNT
	.align		4
        /*004c*/ 	.byte	0x03, 0x1b
        /*004e*/ 	.short	0x00ff


	//----- nvinfo : EIATTR_NUM_BARRIERS
	.align		4
        /*0050*/ 	.byte	0x02, 0x4c
        /*0052*/ 	.byte	0x01
	.zero		1


	//----- nvinfo : EIATTR_MERCURY_ISA_VERSION
	.align		4
        /*0054*/ 	.byte	0x03, 0x5f
        /*0056*/ 	.short	0x0101


	//----- nvinfo : EIATTR_VRC_CTA_INIT_COUNT
	.align		4
        /*0058*/ 	.byte	0x02, 0x4a
	.zero		1
	.zero		1


	//----- nvinfo : EIATTR_EXIT_INSTR_OFFSETS
	.align		4
        /*005c*/ 	.byte	0x04, 0x1c
        /*005e*/ 	.short	(.L_23 - .L_22)


	//   ....[0]....
.L_22:
        /*0060*/ 	.word	0x000001a0


	//   ....[1]....
        /*0064*/ 	.word	0x00000250


	//----- nvinfo : EIATTR_CBANK_PARAM_SIZE
	.align		4
.L_23:
        /*0068*/ 	.byte	0x03, 0x19
        /*006a*/ 	.short	0x0018


	//----- nvinfo : EIATTR_PARAM_CBANK
	.align		4
        /*006c*/ 	.byte	0x04, 0x0a
        /*006e*/ 	.short	(.L_25 - .L_24)
	.align		4
.L_24:
        /*0070*/ 	.word	index@(.nv.constant0._Z15transposeSharedPfS_ii)
        /*0074*/ 	.short	0x0380
        /*0076*/ 	.short	0x0018


	//----- nvinfo : EIATTR_SW_WAR
	.align		4
.L_25:
        /*0078*/ 	.byte	0x04, 0x36
        /*007a*/ 	.short	(.L_27 - .L_26)
.L_26:
        /*007c*/ 	.word	0x00000008
.L_27:


//--------------------- .nv.info._Z14transposeNaivePKfPfii --------------------------
	.section	.nv.info._Z14transposeNaivePKfPfii,"",@"SHT_CUDA_INFO"
	.sectionflags	@""
	.align	4


	//----- nvinfo : EIATTR_CUDA_API_VERSION
	.align		4
        /*0000*/ 	.byte	0x04, 0x37
        /*0002*/ 	.short	(.L_29 - .L_28)
.L_28:
        /*0004*/ 	.word	0x00000082


	//----- nvinfo : EIATTR_KPARAM_INFO
	.align		4
.L_29:
        /*0008*/ 	.byte	0x04, 0x17
        /*000a*/ 	.short	(.L_31 - .L_30)
.L_30:
        /*000c*/ 	.word	0x00000000
        /*0010*/ 	.short	0x0003
        /*0012*/ 	.short	0x0014
        /*0014*/ 	.byte	0x00, 0xf0, 0x11, 0x00


	//----- nvinfo : EIATTR_KPARAM_INFO
	.align		4
.L_31:
        /*0018*/ 	.byte	0x04, 0x17
        /*001a*/ 	.short	(.L_33 - .L_32)
.L_32:
        /*001c*/ 	.word	0x00000000
        /*0020*/ 	.short	0x0002
        /*0022*/ 	.short	0x0010
        /*0024*/ 	.byte	0x00, 0xf0, 0x11, 0x00


	//----- nvinfo : EIATTR_KPARAM_INFO
	.align		4
.L_33:
        /*0028*/ 	.byte	0x04, 0x17
        /*002a*/ 	.short	(.L_35 - .L_34)
.L_34:
        /*002c*/ 	.word	0x00000000
        /*0030*/ 	.short	0x0001
        /*0032*/ 	.short	0x0008
        /*0034*/ 	.byte	0x00, 0xf5, 0x21, 0x00


	//----- nvinfo : EIATTR_KPARAM_INFO
	.align		4
.L_35:
        /*0038*/ 	.byte	0x04, 0x17
        /*003a*/ 	.short	(.L_37 - .L_36)
.L_36:
        /*003c*/ 	.word	0x00000000
        /*0040*/ 	.short	0x0000
        /*0042*/ 	.short	0x0000
        /*0044*/ 	.byte	0x00, 0xf5, 0x21, 0x00


	//----- nvinfo : EIATTR_SPARSE_MMA_MASK
	.align		4
.L_37:
        /*0048*/ 	.byte	0x03, 0x50
        /*004a*/ 	.short	0x0000


	//----- nvinfo : EIATTR_MAXREG_COUNT
	.align		4
        /*004c*/ 	.byte	0x03, 0x1b
        /*004e*/ 	.short	0x00ff


	//----- nvinfo : EIATTR_MERCURY_ISA_VERSION
	.align		4
        /*0050*/ 	.byte	0x03, 0x5f
        /*0052*/ 	.short	0x0101


	//----- nvinfo : EIATTR_VRC_CTA_INIT_COUNT
	.align		4
        /*0054*/ 	.byte	0x02, 0x4a
	.zero		1
	.zero		1


	//----- nvinfo : EIATTR_EXIT_INSTR_OFFSETS
	.align		4
        /*0058*/ 	.byte	0x04, 0x1c
        /*005a*/ 	.short	(.L_39 - .L_38)


	//   ....[0]....
.L_38:
        /*005c*/ 	.word	0x000000c0


	//   ....[1]....
        /*0060*/ 	.word	0x00000160


	//----- nvinfo : EIATTR_CBANK_PARAM_SIZE
	.align		4
.L_39:
        /*0064*/ 	.byte	0x03, 0x19
        /*0066*/ 	.short	0x0018


	//----- nvinfo : EIATTR_PARAM_CBANK
	.align		4
        /*0068*/ 	.byte	0x04, 0x0a
        /*006a*/ 	.short	(.L_41 - .L_40)
	.align		4
.L_40:
        /*006c*/ 	.word	index@(.nv.constant0._Z14transposeNaivePKfPfii)
        /*0070*/ 	.short	0x0380
        /*0072*/ 	.short	0x0018


	//----- nvinfo : EIATTR_SW_WAR
	.align		4
.L_41:
        /*0074*/ 	.byte	0x04, 0x36
        /*0076*/ 	.short	(.L_43 - .L_42)
.L_42:
        /*0078*/ 	.word	0x00000008
.L_43:


//--------------------- .nv.callgraph             --------------------------
	.section	.nv.callgraph,"",@"SHT_CUDA_CALLGRAPH"
	.align	4
	.sectionentsize	8
	.align		4
        /*0000*/ 	.word	0x00000000
	.align		4
        /*0004*/ 	.word	0xffffffff
	.align		4
        /*0008*/ 	.word	0x00000000
	.align		4
        /*000c*/ 	.word	0xfffffffe
	.align		4
        /*0010*/ 	.word	0x00000000
	.align		4
        /*0014*/ 	.word	0xfffffffd
	.align		4
        /*0018*/ 	.word	0x00000000
	.align		4
        /*001c*/ 	.word	0xfffffffc


//--------------------- .text._Z15transposeSharedPfS_ii --------------------------
	.section	.text._Z15transposeSharedPfS_ii,"ax",@progbits
	.align	128
        .global         _Z15transposeSharedPfS_ii
        .type           _Z15transposeSharedPfS_ii,@function
        .size           _Z15transposeSharedPfS_ii,(.L_x_2 - _Z15transposeSharedPfS_ii)
        .other          _Z15transposeSharedPfS_ii,@"STO_CUDA_ENTRY STV_DEFAULT"
_Z15transposeSharedPfS_ii:
.text._Z15transposeSharedPfS_ii:
[----:B------:R-:W-:Y:S01]  /*0000*/  LDC R1, c[0x0][0x37c] ;  /* 0x0000df00ff017b82 */ /* 0x000fe20000000800 */
[----:B------:R-:W0:Y:S01]  /*0010*/  S2R R8, SR_TID.Y ;  /* 0x0000000000087919 */ /* 0x000e220000002200 */
[----:B------:R-:W1:Y:S01]  /*0020*/  LDCU.64 UR6, c[0x0][0x390] ;  /* 0x00007200ff0677ac */ /* 0x000e620008000a00 */
[----:B------:R-:W0:Y:S01]  /*0030*/  S2R R9, SR_CTAID.Y ;  /* 0x0000000000097919 */ /* 0x000e220000002600 */
[----:B------:R-:W2:Y:S01]  /*0040*/  LDCU.64 UR4, c[0x0][0x358] ;  /* 0x00006b00ff0477ac */ /* 0x000ea20008000a00 */
[----:B------:R-:W3:Y:S01]  /*0050*/  S2R R7, SR_CTAID.X ;  /* 0x0000000000077919 */ /* 0x000ee20000002500 */
[----:B------:R-:W3:Y:S01]  /*0060*/  S2R R6, SR_TID.X ;  /* 0x0000000000067919 */ /* 0x000ee20000002100 */
[----:B0-----:R-:W-:-:S05]  /*0070*/  IMAD R5, R9, 0x20, R8 ;  /* 0x0000002009057824 */ /* 0x001fca00078e0208 */
[----:B-1----:R-:W-:Y:S01]  /*0080*/  ISETP.GE.AND P0, PT, R5, UR7, PT ;  /* 0x0000000705007c0c */ /* 0x002fe2000bf06270 */
[----:B---3--:R-:W-:-:S05]  /*0090*/  IMAD R0, R7, 0x20, R6 ;  /* 0x0000002007007824 */ /* 0x008fca00078e0206 */
[----:B------:R-:W-:-:S13]  /*00a0*/  ISETP.GE.OR P0, PT, R0, UR6, P0 ;  /* 0x0000000600007c0c */ /* 0x000fda0008706670 */
[----:B------:R-:W0:Y:S01]  /*00b0*/  @!P0 LDC.64 R2, c[0x0][0x380] ;  /* 0x0000e000ff028b82 */ /* 0x000e220000000a00 */
[----:B------:R-:W-:-:S04]  /*00c0*/  @!P0 IMAD R5, R5, UR6, R0 ;  /* 0x0000000605058c24 */ /* 0x000fc8000f8e0200 */
[----:B0-----:R-:W-:-:S06]  /*00d0*/  @!P0 IMAD.WIDE R2, R5, 0x4, R2 ;  /* 0x0000000405028825 */ /* 0x001fcc00078e0202 */
[----:B--2---:R-:W2:Y:S01]  /*00e0*/  @!P0 LDG.E R2, desc[UR4][R2.64] ;  /* 0x0000000402028981 */ /* 0x004ea2000c1e1900 */
[----:B------:R-:W-:Y:S01]  /*00f0*/  @!P0 MOV R0, 0x400 ;  /* 0x0000040000008802 */ /* 0x000fe20000000f00 */
[----:B------:R-:W-:Y:S01]  /*0100*/  IMAD R7, R7, 0x20, R8 ;  /* 0x0000002007077824 */ /* 0x000fe200078e0208 */
[----:B------:R-:W-:Y:S01]  /*0110*/  LEA R4, R9, R6, 0x5 ;  /* 0x0000000609047211 */ /* 0x000fe200078e28ff */
[----:B------:R-:W0:Y:S03]  /*0120*/  @!P0 S2R R5, SR_CgaCtaId ;  /* 0x0000000000058919 */ /* 0x000e260000008800 */
[----:B------:R-:W-:-:S04]  /*0130*/  ISETP.GE.AND P1, PT, R4, UR7, PT ;  /* 0x0000000704007c0c */ /* 0x000fc8000bf26270 */
[----:B------:R-:W-:Y:S02]  /*0140*/  ISETP.GE.OR P1, PT, R7, UR6, P1 ;  /* 0x0000000607007c0c */ /* 0x000fe40008f26670 */
[----:B0-----:R-:W-:-:S05]  /*0150*/  @!P0 LEA R0, R5, R0, 0x18 ;  /* 0x0000000005008211 */ /* 0x001fca00078ec0ff */
[----:B------:R-:W-:-:S05]  /*0160*/  @!P0 IMAD R0, R8, 0x84, R0 ;  /* 0x0000008408008824 */ /* 0x000fca00078e0200 */
[----:B------:R-:W-:-:S05]  /*0170*/  @!P0 LEA R5, R6, R0, 0x2 ;  /* 0x0000000006058211 */ /* 0x000fca00078e10ff */
[----:B--2---:R0:W-:Y:S01]  /*0180*/  @!P0 STS [R5], R2 ;  /* 0x0000000205008388 */ /* 0x0041e20000000800 */
[----:B------:R-:W-:Y:S06]  /*0190*/  BAR.SYNC.DEFER_BLOCKING 0x0 ;  /* 0x0000000000007b1d */ /* 0x000fec0000010000 */
[----:B------:R-:W-:Y:S05]  /*01a0*/  @P1 EXIT ;  /* 0x000000000000194d */ /* 0x000fea0003800000 */
[----:B------:R-:W1:Y:S01]  /*01b0*/  S2R R3, SR_CgaCtaId ;  /* 0x0000000000037919 */ /* 0x000e620000008800 */
[----:B------:R-:W-:Y:S01]  /*01c0*/  MOV R0, 0x400 ;  /* 0x0000040000007802 */ /* 0x000fe20000000f00 */
[----:B------:R-:W-:-:S03]  /*01d0*/  IMAD R7, R7, UR7, R4 ;  /* 0x0000000707077c24 */ /* 0x000fc6000f8e0204 */
[----:B-1----:R-:W-:-:S05]  /*01e0*/  LEA R3, R3, R0, 0x18 ;  /* 0x0000000003037211 */ /* 0x002fca00078ec0ff */
[----:B------:R-:W-:Y:S02]  /*01f0*/  IMAD R0, R6, 0x84, R3 ;  /* 0x0000008406007824 */ /* 0x000fe400078e0203 */
[----:B0-----:R-:W0:Y:S02]  /*0200*/  LDC.64 R2, c[0x0][0x388] ;  /* 0x0000e200ff027b82 */ /* 0x001e240000000a00 */
[----:B------:R-:W-:-:S05]  /*0210*/  IMAD R0, R8, 0x4, R0 ;  /* 0x0000000408007824 */ /* 0x000fca00078e0200 */
[----:B------:R-:W1:Y:S01]  /*0220*/  LDS R5, [R0] ;  /* 0x0000000000057984 */ /* 0x000e620000000800 */
[----:B0-----:R-:W-:-:S05]  /*0230*/  IMAD.WIDE R2, R7, 0x4, R2 ;  /* 0x0000000407027825 */ /* 0x001fca00078e0202 */
[----:B-1----:R-:W-:Y:S01]  /*0240*/  STG.E desc[UR4][R2.64], R5 ;  /* 0x0000000502007986 */ /* 0x002fe2000c101904 */
[----:B------:R-:W-:Y:S05]  /*0250*/  EXIT ;  /* 0x000000000000794d */ /* 0x000fea0003800000 */
.L_x_0:
[----:B------:R-:W-:-:S00]  /*0260*/  BRA `(.L_x_0) ;  /* 0xfffffffc00fc7947 */ /* 0x000fc0000383ffff */
[----:B------:R-:W-:-:S00]  /*0270*/  NOP ;  /* 0x0000000000007918 */ /* 0x000fc00000000000 */
        /* <DEDUP_REMOVED lines=8> */
.L_x_2:


//--------------------- .text._Z14transposeNaivePKfPfii --------------------------
	.section	.text._Z14transposeNaivePKfPfii,"ax",@progbits
	.align	128
        .global         _Z14transposeNaivePKfPfii
        .type           _Z14transposeNaivePKfPfii,@function
        .size           _Z14transposeNaivePKfPfii,(.L_x_3 - _Z14transposeNaivePKfPfii)
        .other          _Z14transposeNaivePKfPfii,@"STO_CUDA_ENTRY STV_DEFAULT"
_Z14transposeNaivePKfPfii:
.text._Z14transposeNaivePKfPfii:
[----:B------:R-:W-:Y:S01]  /*0000*/  LDC R1, c[0x0][0x37c] ;  /* 0x0000df00ff017b82 */ /* 0x000fe20000000800 */
[----:B------:R-:W0:Y:S07]  /*0010*/  S2R R2, SR_TID.Y ;  /* 0x0000000000027919 */ /* 0x000e2e0000002200 */
[----:B------:R-:W1:Y:S01]  /*0020*/  LDC R0, c[0x0][0x360] ;  /* 0x0000d800ff007b82 */ /* 0x000e620000000800 */
[----:B------:R-:W2:Y:S01]  /*0030*/  LDCU.64 UR6, c[0x0][0x390] ;  /* 0x00007200ff0677ac */ /* 0x000ea20008000a00 */
[----:B------:R-:W1:Y:S06]  /*0040*/  S2R R3, SR_TID.X ;  /* 0x0000000000037919 */ /* 0x000e6c0000002100 */
[----:B------:R-:W0:Y:S08]  /*0050*/  S2UR UR5, SR_CTAID.Y ;  /* 0x00000000000579c3 */ /* 0x000e300000002600 */
[----:B------:R-:W0:Y:S08]  /*0060*/  LDC R7, c[0x0][0x364] ;  /* 0x0000d900ff077b82 */ /* 0x000e300000000800 */
[----:B------:R-:W1:Y:S01]  /*0070*/  S2UR UR4, SR_CTAID.X ;  /* 0x00000000000479c3 */ /* 0x000e620000002500 */
[----:B0-----:R-:W-:-:S05]  /*0080*/  IMAD R7, R7, UR5, R2 ;  /* 0x0000000507077c24 */ /* 0x001fca000f8e0202 */
[----:B--2---:R-:W-:Y:S01]  /*0090*/  ISETP.GE.AND P0, PT, R7, UR7, PT ;  /* 0x0000000707007c0c */ /* 0x004fe2000bf06270 */
[----:B-1----:R-:W-:-:S05]  /*00a0*/  IMAD R0, R0, UR4, R3 ;  /* 0x0000000400007c24 */ /* 0x002fca000f8e0203 */
[----:B------:R-:W-:-:S13]  /*00b0*/  ISETP.GE.OR P0, PT, R0, UR6, P0 ;  /* 0x0000000600007c0c */ /* 0x000fda0008706670 */
[----:B------:R-:W-:Y:S05]  /*00c0*/  @P0 EXIT ;  /* 0x000000000000094d */ /* 0x000fea0003800000 */
[----:B------:R-:W0:Y:S01]  /*00d0*/  LDC.64 R2, c[0x0][0x380] ;  /* 0x0000e000ff027b82 */ /* 0x000e220000000a00 */
[----:B------:R-:W1:Y:S01]  /*00e0*/  LDCU.64 UR4, c[0x0][0x358] ;  /* 0x00006b00ff0477ac */ /* 0x000e620008000a00 */
[----:B------:R-:W-:-:S04]  /*00f0*/  IMAD R5, R7, UR6, R0 ;  /* 0x0000000607057c24 */ /* 0x000fc8000f8e0200 */
[----:B0-----:R-:W-:Y:S02]  /*0100*/  IMAD.WIDE R2, R5, 0x4, R2 ;  /* 0x0000000405027825 */ /* 0x001fe400078e0202 */
[----:B------:R-:W0:Y:S04]  /*0110*/  LDC.64 R4, c[0x0][0x388] ;  /* 0x0000e200ff047b82 */ /* 0x000e280000000a00 */
[----:B-1----:R-:W2:Y:S01]  /*0120*/  LDG.E R3, desc[UR4][R2.64] ;  /* 0x0000000402037981 */ /* 0x002ea2000c1e1900 */
[----:B------:R-:W-:-:S04]  /*0130*/  IMAD R7, R0, UR7, R7 ;  /* 0x0000000700077c24 */ /* 0x000fc8000f8e0207 */
[----:B0-----:R-:W-:-:S05]  /*0140*/  IMAD.WIDE R4, R7, 0x4, R4 ;  /* 0x0000000407047825 */ /* 0x001fca00078e0204 */
[----:B--2---:R-:W-:Y:S01]  /*0150*/  STG.E desc[UR4][R4.64], R3 ;  /* 0x0000000304007986 */ /* 0x004fe2000c101904 */
[----:B------:R-:W-:Y:S05]  /*0160*/  EXIT ;  /* 0x000000000000794d */ /* 0x000fea0003800000 */
.L_x_1:
        /* <DEDUP_REMOVED lines=9> */
.L_x_3:


//--------------------- .nv.shared._Z15transposeSharedPfS_ii --------------------------
	.section	.nv.shared._Z15transposeSharedPfS_ii,"aw",@nobits
	.sectionflags	@""
	.align	4
.nv.shared._Z15transposeSharedPfS_ii:
	.zero		5248


//--------------------- .nv.shared.reserved.0     --------------------------
	.section	.nv.shared.reserved.0,"aw",@nobits
	.weak		__nv_reservedSMEM_offset_0_alias
	.size		__nv_reservedSMEM_offset_0_alias, 0, 64
	.other		__nv_reservedSMEM_offset_0_alias,@"STO_CUDA_RESERVED_SHARED STV_DEFAULT"
__nv_reservedSMEM_offset_0_alias:
	.zero		0
	.zero		64


//--------------------- .nv.constant0._Z15transposeSharedPfS_ii --------------------------
	.section	.nv.constant0._Z15transposeSharedPfS_ii,"a",@progbits
	.sectionflags	@""
	.align	4
.nv.constant0._Z15transposeSharedPfS_ii:
	.zero		920


//--------------------- .nv.constant0._Z14transposeNaivePKfPfii --------------------------
	.section	.nv.constant0._Z14transposeNaivePKfPfii,"a",@progbits
	.sectionflags	@""
	.align	4
.nv.constant0._Z14transposeNaivePKfPfii:
	.zero		920


//--------------------- SYMBOLS --------------------------

	.type		.nv.reservedSmem.offset0,@object
	.size		.nv.reservedSmem.offset0,0x4
	.type		.nv.reservedSmem.cap,@object
	.size		.nv.reservedSmem.cap,0x4
